	.headerflags	@"EF_CUDA_TEXMODE_UNIFIED EF_CUDA_64BIT_ADDRESS EF_CUDA_ACCELERATORS EF_CUDA_SM90 EF_CUDA_VIRTUAL_SM(EF_CUDA_SM90)"
	.elftype	@"ET_EXEC"


//--------------------- .nv.info                  --------------------------
	.section	.nv.info,"",@"SHT_CUDA_INFO"
	.align	4


	//----- nvinfo : EIATTR_REGCOUNT
	.align		4
        /*0000*/ 	.byte	0x04, 0x2f
        /*0002*/ 	.short	(.L_3 - .L_2)
	.align		4
.L_2:
        /*0004*/ 	.word	index@(triton_poi_fused__native_batch_norm_legit_no_training__unsafe_index_add_convolution_relu_threshold_backward_13)
        /*0008*/ 	.word	0x0000001e


	//----- nvinfo : EIATTR_MIN_STACK_SIZE
	.align		4
.L_3:
        /*000c*/ 	.byte	0x04, 0x12
        /*000e*/ 	.short	(.L_5 - .L_4)
	.align		4
.L_4:
        /*0010*/ 	.word	index@(triton_poi_fused__native_batch_norm_legit_no_training__unsafe_index_add_convolution_relu_threshold_backward_13)
        /*0014*/ 	.word	0x00000000


	//----- nvinfo : EIATTR_FRAME_SIZE
	.align		4
.L_5:
        /*0018*/ 	.byte	0x04, 0x11
        /*001a*/ 	.short	(.L_7 - .L_6)
	.align		4
.L_6:
        /*001c*/ 	.word	index@(triton_poi_fused__native_batch_norm_legit_no_training__unsafe_index_add_convolution_relu_threshold_backward_13)
        /*0020*/ 	.word	0x00000000


	//----- nvinfo : EIATTR_MIN_STACK_SIZE
	.align		4
.L_7:
        /*0024*/ 	.byte	0x04, 0x12
        /*0026*/ 	.short	(.L_9 - .L_8)
	.align		4
.L_8:
        /*0028*/ 	.word	index@(triton_poi_fused__native_batch_norm_legit_no_training__unsafe_index_add_convolution_relu_threshold_backward_13)
        /*002c*/ 	.word	0x00000000
.L_9:


//--------------------- .nv.info.triton_poi_fused__native_batch_norm_legit_no_training__unsafe_index_add_convolution_relu_threshold_backward_13 --------------------------
	.section	.nv.info.triton_poi_fused__native_batch_norm_legit_no_training__unsafe_index_add_convolution_relu_threshold_backward_13,"",@"SHT_CUDA_INFO"
	.sectionflags	@""
	.align	4


	//----- nvinfo : EIATTR_CUDA_API_VERSION
	.align		4
        /*0000*/ 	.byte	0x04, 0x37
        /*0002*/ 	.short	(.L_11 - .L_10)
.L_10:
        /*0004*/ 	.word	0x0000007c


	//----- nvinfo : EIATTR_KPARAM_INFO
	.align		4
.L_11:
        /*0008*/ 	.byte	0x04, 0x17
        /*000a*/ 	.short	(.L_13 - .L_12)
.L_12:
        /*000c*/ 	.word	0x00000000
        /*0010*/ 	.short	0x000a
        /*0012*/ 	.short	0x0050
        /*0014*/ 	.byte	0x00, 0xf0, 0x11, 0x00


	//----- nvinfo : EIATTR_KPARAM_INFO
	.align		4
.L_13:
        /*0018*/ 	.byte	0x04, 0x17
        /*001a*/ 	.short	(.L_15 - .L_14)
.L_14:
        /*001c*/ 	.word	0x00000000
        /*0020*/ 	.short	0x0009
        /*0022*/ 	.short	0x0048
        /*0024*/ 	.byte	0x00, 0xf4, 0x21, 0x00


	//----- nvinfo : EIATTR_KPARAM_INFO
	.align		4
.L_15:
        /*0028*/ 	.byte	0x04, 0x17
        /*002a*/ 	.short	(.L_17 - .L_16)
.L_16:
        /*002c*/ 	.word	0x00000000
        /*0030*/ 	.short	0x0008
        /*0032*/ 	.short	0x0040
        /*0034*/ 	.byte	0x00, 0xf4, 0x21, 0x00


	//----- nvinfo : EIATTR_KPARAM_INFO
	.align		4
.L_17:
        /*0038*/ 	.byte	0x04, 0x17
        /*003a*/ 	.short	(.L_19 - .L_18)
.L_18:
        /*003c*/ 	.word	0x00000000
        /*0040*/ 	.short	0x0007
        /*0042*/ 	.short	0x0038
        /*0044*/ 	.byte	0x00, 0xf4, 0x21, 0x00


	//----- nvinfo : EIATTR_KPARAM_INFO
	.align		4
.L_19:
        /*0048*/ 	.byte	0x04, 0x17
        /*004a*/ 	.short	(.L_21 - .L_20)
.L_20:
        /*004c*/ 	.word	0x00000000
        /*0050*/ 	.short	0x0006
        /*0052*/ 	.short	0x0030
        /*0054*/ 	.byte	0x00, 0xf4, 0x21, 0x00


	//----- nvinfo : EIATTR_KPARAM_INFO
	.align		4
.L_21:
        /*0058*/ 	.byte	0x04, 0x17
        /*005a*/ 	.short	(.L_23 - .L_22)
.L_22:
        /*005c*/ 	.word	0x00000000
        /*0060*/ 	.short	0x0005
        /*0062*/ 	.short	0x0028
        /*0064*/ 	.byte	0x00, 0xf4, 0x21, 0x00


	//----- nvinfo : EIATTR_KPARAM_INFO
	.align		4
.L_23:
        /*0068*/ 	.byte	0x04, 0x17
        /*006a*/ 	.short	(.L_25 - .L_24)
.L_24:
        /*006c*/ 	.word	0x00000000
        /*0070*/ 	.short	0x0004
        /*0072*/ 	.short	0x0020
        /*0074*/ 	.byte	0x00, 0xf4, 0x21, 0x00


	//----- nvinfo : EIATTR_KPARAM_INFO
	.align		4
.L_25:
        /*0078*/ 	.byte	0x04, 0x17
        /*007a*/ 	.short	(.L_27 - .L_26)
.L_26:
        /*007c*/ 	.word	0x00000000
        /*0080*/ 	.short	0x0003
        /*0082*/ 	.short	0x0018
        /*0084*/ 	.byte	0x00, 0xf4, 0x21, 0x00


	//----- nvinfo : EIATTR_KPARAM_INFO
	.align		4
.L_27:
        /*0088*/ 	.byte	0x04, 0x17
        /*008a*/ 	.short	(.L_29 - .L_28)
.L_28:
        /*008c*/ 	.word	0x00000000
        /*0090*/ 	.short	0x0002
        /*0092*/ 	.short	0x0010
        /*0094*/ 	.byte	0x00, 0xf4, 0x21, 0x00


	//----- nvinfo : EIATTR_KPARAM_INFO
	.align		4
.L_29:
        /*0098*/ 	.byte	0x04, 0x17
        /*009a*/ 	.short	(.L_31 - .L_30)
.L_30:
        /*009c*/ 	.word	0x00000000
        /*00a0*/ 	.short	0x0001
        /*00a2*/ 	.short	0x0008
        /*00a4*/ 	.byte	0x00, 0xf4, 0x21, 0x00


	//----- nvinfo : EIATTR_KPARAM_INFO
	.align		4
.L_31:
        /*00a8*/ 	.byte	0x04, 0x17
        /*00aa*/ 	.short	(.L_33 - .L_32)
.L_32:
        /*00ac*/ 	.word	0x00000000
        /*00b0*/ 	.short	0x0000
        /*00b2*/ 	.short	0x0000
        /*00b4*/ 	.byte	0x00, 0xf4, 0x21, 0x00


	//----- nvinfo : EIATTR_SPARSE_MMA_MASK
	.align		4
.L_33:
        /*00b8*/ 	.byte	0x03, 0x50
        /*00ba*/ 	.short	0x0000


	//----- nvinfo : EIATTR_MAXREG_COUNT
	.align		4
        /*00bc*/ 	.byte	0x03, 0x1b
        /*00be*/ 	.short	0x00ff


	//----- nvinfo : EIATTR_EXIT_INSTR_OFFSETS
	.align		4
        /*00c0*/ 	.byte	0x04, 0x1c
        /*00c2*/ 	.short	(.L_35 - .L_34)


	//   ....[0]....
.L_34:
        /*00c4*/ 	.word	0x000005f0


	//   ....[1]....
        /*00c8*/ 	.word	0x00000610


	//----- nvinfo : EIATTR_REQNTID
	.align		4
.L_35:
        /*00cc*/ 	.byte	0x04, 0x10
        /*00ce*/ 	.short	(.L_37 - .L_36)
.L_36:
        /*00d0*/ 	.word	0x00000080
        /*00d4*/ 	.word	0x00000001
        /*00d8*/ 	.word	0x00000001


	//----- nvinfo : EIATTR_CBANK_PARAM_SIZE
	.align		4
.L_37:
        /*00dc*/ 	.byte	0x03, 0x19
        /*00de*/ 	.short	0x0054


	//----- nvinfo : EIATTR_PARAM_CBANK
	.align		4
        /*00e0*/ 	.byte	0x04, 0x0a
        /*00e2*/ 	.short	(.L_39 - .L_38)
	.align		4
.L_38:
        /*00e4*/ 	.word	index@(.nv.constant0.triton_poi_fused__native_batch_norm_legit_no_training__unsafe_index_add_convolution_relu_threshold_backward_13)
        /*00e8*/ 	.short	0x0210
        /*00ea*/ 	.short	0x0054


	//----- nvinfo : EIATTR_SW_WAR
	.align		4
.L_39:
        /*00ec*/ 	.byte	0x04, 0x36
        /*00ee*/ 	.short	(.L_41 - .L_40)
.L_40:
        /*00f0*/ 	.word	0x00000008
.L_41:


//--------------------- .nv.callgraph             --------------------------
	.section	.nv.callgraph,"",@"SHT_CUDA_CALLGRAPH"
	.align	4
	.sectionentsize	8
	.align		4
        /*0000*/ 	.word	0x00000000
	.align		4
        /*0004*/ 	.word	0xffffffff
	.align		4
        /*0008*/ 	.word	0x00000000
	.align		4
        /*000c*/ 	.word	0xfffffffe
	.align		4
        /*0010*/ 	.word	0x00000000
	.align		4
        /*0014*/ 	.word	0xfffffffd
	.align		4
        /*0018*/ 	.word	0x00000000
	.align		4
        /*001c*/ 	.word	0xfffffffc


//--------------------- .nv.constant4             --------------------------
	.section	.nv.constant4,"a",@progbits
	.align	8
	.align		8
.nv.constant4:
        /*0000*/ 	.dword	_$_str
	.align		8
        /*0008*/ 	.dword	_$_str_$_2


//--------------------- .text.triton_poi_fused__native_batch_norm_legit_no_training__unsafe_index_add_convolution_relu_threshold_backward_13 --------------------------
	.section	.text.triton_poi_fused__native_batch_norm_legit_no_training__unsafe_index_add_convolution_relu_threshold_backward_13,"ax",@progbits
	.align	128
        .global         triton_poi_fused__native_batch_norm_legit_no_training__unsafe_index_add_convolution_relu_threshold_backward_13
        .type           triton_poi_fused__native_batch_norm_legit_no_training__unsafe_index_add_convolution_relu_threshold_backward_13,@function
        .size           triton_poi_fused__native_batch_norm_legit_no_training__unsafe_index_add_convolution_relu_threshold_backward_13,(.L_x_1 - triton_poi_fused__native_batch_norm_legit_no_training__unsafe_index_add_convolution_relu_threshold_backward_13)
        .other          triton_poi_fused__native_batch_norm_legit_no_training__unsafe_index_add_convolution_relu_threshold_backward_13,@"STO_CUDA_ENTRY STV_DEFAULT"
triton_poi_fused__native_batch_norm_legit_no_training__unsafe_index_add_convolution_relu_threshold_backward_13:
.text.triton_poi_fused__native_batch_norm_legit_no_training__unsafe_index_add_convolution_relu_threshold_backward_13:
[----:B------:R-:W0:Y:S01]  /*0000*/  LDC R1, c[0x0][0x28] ;  /* 0x00000a00ff017b82 */ /* 0x000e220000000800 */
[----:B------:R-:W1:Y:S07]  /*0010*/  S2R R0, SR_TID.X ;  /* 0x0000000000007919 */ /* 0x000e6e0000002100 */
[----:B------:R-:W2:Y:S01]  /*0020*/  LDC.64 R2, c[0x0][0x228] ;  /* 0x00008a00ff027b82 */ /* 0x000ea20000000a00 */
[----:B------:R-:W-:Y:S01]  /*0030*/  CS2R R10, SRZ ;  /* 0x00000000000a7805 */ /* 0x000fe2000001ff00 */
[----:B------:R-:W-:Y:S01]  /*0040*/  ULDC.64 UR4, c[0x0][0x208] ;  /* 0x0000820000047ab9 */ /* 0x000fe20000000a00 */
[----:B------:R-:W3:Y:S05]  /*0050*/  S2R R7, SR_CTAID.X ;  /* 0x0000000000077919 */ /* 0x000eea0000002500 */
[----:B------:R-:W4:Y:S08]  /*0060*/  LDC.64 R20, c[0x0][0x218] ;  /* 0x00008600ff147b82 */ /* 0x000f300000000a00 */
[----:B------:R-:W5:Y:S08]  /*0070*/  LDC.64 R22, c[0x0][0x220] ;  /* 0x00008800ff167b82 */ /* 0x000f700000000a00 */
[----:B------:R-:W5:Y:S08]  /*0080*/  LDC.64 R18, c[0x0][0x230] ;  /* 0x00008c00ff127b82 */ /* 0x000f700000000a00 */
[----:B------:R-:W5:Y:S01]  /*0090*/  LDC.64 R14, c[0x0][0x238] ;  /* 0x00008e00ff0e7b82 */ /* 0x000f620000000a00 */
[----:B-1----:R-:W-:-:S02]  /*00a0*/  SHF.L.U32 R0, R0, 0x1, RZ ;  /* 0x0000000100007819 */ /* 0x002fc400000006ff */
[----:B------:R-:W-:Y:S02]  /*00b0*/  CS2R R8, SRZ ;  /* 0x0000000000087805 */ /* 0x000fe4000001ff00 */
[----:B---3--:R-:W-:Y:S01]  /*00c0*/  SHF.R.S32.HI R5, RZ, 0x17, R7 ;  /* 0x00000017ff057819 */ /* 0x008fe20000011407 */
[----:B------:R-:W-:Y:S01]  /*00d0*/  ULDC.64 UR6, c[0x0][0x258] ;  /* 0x0000960000067ab9 */ /* 0x000fe20000000a00 */
[----:B------:R-:W-:Y:S02]  /*00e0*/  LOP3.LUT R0, R0, 0xfe, RZ, 0xc0, !PT ;  /* 0x000000fe00007812 */ /* 0x000fe400078ec0ff */
[----:B------:R-:W-:Y:S01]  /*00f0*/  SGXT R5, R5, 0x1 ;  /* 0x000000010505781a */ /* 0x000fe20000000200 */
[----:B------:R-:W1:Y:S01]  /*0100*/  LDC.64 R16, c[0x0][0x240] ;  /* 0x00009000ff107b82 */ /* 0x000e620000000a00 */
[----:B------:R-:W-:-:S04]  /*0110*/  LEA R0, R7, R0, 0x8 ;  /* 0x0000000007007211 */ /* 0x000fc800078e40ff */
[----:B------:R-:W-:Y:S02]  /*0120*/  LEA.HI R5, R5, R0, RZ, 0x7 ;  /* 0x0000000005057211 */ /* 0x000fe400078f38ff */
[----:B------:R-:W-:Y:S02]  /*0130*/  ISETP.GE.AND P0, PT, R0, 0x200, PT ;  /* 0x000002000000780c */ /* 0x000fe40003f06270 */
[----:B------:R-:W-:-:S05]  /*0140*/  LOP3.LUT R5, R5, 0xffffff80, RZ, 0xc0, !PT ;  /* 0xffffff8005057812 */ /* 0x000fca00078ec0ff */
[----:B------:R-:W-:Y:S02]  /*0150*/  IMAD.IADD R12, R0, 0x1, -R5 ;  /* 0x00000001000c7824 */ /* 0x000fe400078e0a05 */
[----:B------:R-:W3:Y:S02]  /*0160*/  LDC.64 R4, c[0x0][0x210] ;  /* 0x00008400ff047b82 */ /* 0x000ee40000000a00 */
[----:B--2---:R-:W-:-:S05]  /*0170*/  IMAD.WIDE R2, R12, 0x4, R2 ;  /* 0x000000040c027825 */ /* 0x004fca00078e0202 */
[----:B------:R3:W2:Y:S01]  /*0180*/  @!P0 LDG.E.EL.64 R10, desc[UR4][R2.64] ;  /* 0x00000004020a8981 */ /* 0x0006a2000c2e1b00 */
[----:B------:R-:W-:Y:S01]  /*0190*/  CS2R R6, SRZ ;  /* 0x0000000000067805 */ /* 0x000fe2000001ff00 */
[----:B----4-:R-:W-:-:S04]  /*01a0*/  IMAD.WIDE R20, R12, 0x4, R20 ;  /* 0x000000040c147825 */ /* 0x010fc800078e0214 */
[----:B-----5:R-:W-:Y:S01]  /*01b0*/  IMAD.WIDE R22, R12, 0x4, R22 ;  /* 0x000000040c167825 */ /* 0x020fe200078e0216 */
[----:B------:R4:W5:Y:S03]  /*01c0*/  @!P0 LDG.E.EL.64 R6, desc[UR4][R20.64] ;  /* 0x0000000414068981 */ /* 0x000966000c2e1b00 */
[----:B---3--:R-:W-:Y:S01]  /*01d0*/  IMAD.WIDE R2, R0, 0x4, R4 ;  /* 0x0000000400027825 */ /* 0x008fe200078e0204 */
[----:B------:R-:W-:-:S04]  /*01e0*/  CS2R R4, SRZ ;  /* 0x0000000000047805 */ /* 0x000fc8000001ff00 */
[----:B------:R-:W5:Y:S01]  /*01f0*/  @!P0 LDG.E.64 R8, desc[UR4][R2.64] ;  /* 0x0000000402088981 */ /* 0x000f62000c1e1b00 */
[----:B0-----:R-:W-:-:S03]  /*0200*/  IMAD.WIDE R18, R12, 0x4, R18 ;  /* 0x000000040c127825 */ /* 0x001fc600078e0212 */
[----:B------:R-:W3:Y:S01]  /*0210*/  @!P0 LDG.E.EL.64 R4, desc[UR4][R22.64] ;  /* 0x0000000416048981 */ /* 0x000ee2000c2e1b00 */
[----:B------:R-:W-:Y:S01]  /*0220*/  IMAD.WIDE R24, R12, 0x4, R14 ;  /* 0x000000040c187825 */ /* 0x000fe200078e020e */
[----:B------:R-:W-:Y:S02]  /*0230*/  CS2R R12, SRZ ;  /* 0x00000000000c7805 */ /* 0x000fe4000001ff00 */
[----:B------:R-:W-:Y:S02]  /*0240*/  CS2R R14, SRZ ;  /* 0x00000000000e7805 */ /* 0x000fe4000001ff00 */
[----:B----4-:R-:W-:Y:S02]  /*0250*/  SHF.L.U32 R21, R0, 0x4, RZ ;  /* 0x0000000400157819 */ /* 0x010fe400000006ff */
[----:B------:R0:W4:Y:S04]  /*0260*/  @!P0 LDG.E.EL.64 R12, desc[UR4][R18.64] ;  /* 0x00000004120c8981 */ /* 0x000128000c2e1b00 */
[----:B------:R-:W4:Y:S01]  /*0270*/  @!P0 LDG.E.EL.64 R14, desc[UR4][R24.64] ;  /* 0x00000004180e8981 */ /* 0x000f22000c2e1b00 */
[----:B------:R-:W-:-:S02]  /*0280*/  VIADD R27, R21, 0x10 ;  /* 0x00000010151b7836 */ /* 0x000fc40000000000 */
[--C-:B-1----:R-:W-:Y:S01]  /*0290*/  IMAD.WIDE R20, R21, 0x4, R16.reuse ;  /* 0x0000000415147825 */ /* 0x102fe200078e0210 */
[----:B0-----:R-:W0:Y:S03]  /*02a0*/  LDC.64 R18, c[0x0][0x248] ;  /* 0x00009200ff127b82 */ /* 0x001e260000000a00 */
[----:B------:R-:W-:Y:S01]  /*02b0*/  IMAD.WIDE R26, R27, 0x4, R16 ;  /* 0x000000041b1a7825 */ /* 0x000fe200078e0210 */
[----:B------:R-:W-:-:S06]  /*02c0*/  CS2R R16, SRZ ;  /* 0x0000000000107805 */ /* 0x000fcc000001ff00 */
[----:B------:R1:W3:Y:S04]  /*02d0*/  @!P0 LDG.E.EL R17, desc[UR4][R20.64] ;  /* 0x0000000414118981 */ /* 0x0002e8000c2e1900 */
[----:B------:R-:W4:Y:S01]  /*02e0*/  @!P0 LDG.E.EL R16, desc[UR4][R26.64] ;  /* 0x000000041a108981 */ /* 0x000f22000c2e1900 */
[----:B-1----:R-:W-:Y:S01]  /*02f0*/  HFMA2.MMA R20, -RZ, RZ, 1.625, 0 ;  /* 0x3e800000ff147435 */ /* 0x002fe200000001ff */
[----:B0-----:R-:W-:-:S04]  /*0300*/  IMAD.WIDE R18, R0, 0x4, R18 ;  /* 0x0000000400127825 */ /* 0x001fc800078e0212 */
[----:B--2---:R-:W-:Y:S01]  /*0310*/  FADD R10, R10, 9.9999997473787516356e-06 ;  /* 0x3727c5ac0a0a7421 */ /* 0x004fe20000000000 */
[----:B------:R-:W-:-:S03]  /*0320*/  FADD R11, R11, 9.9999997473787516356e-06 ;  /* 0x3727c5ac0b0b7421 */ /* 0x000fc60000000000 */
[----:B------:R-:W0:Y:S08]  /*0330*/  MUFU.SQRT R22, R10 ;  /* 0x0000000a00167308 */ /* 0x000e300000002000 */
[----:B------:R1:W2:Y:S01]  /*0340*/  MUFU.SQRT R23, R11 ;  /* 0x0000000b00177308 */ /* 0x0002a20000002000 */
[C---:B0-----:R-:W-:Y:S02]  /*0350*/  FSETP.GT.AND P1, PT, R22.reuse, 8.50705917302346158658e+37, PT ;  /* 0x7e8000001600780b */ /* 0x041fe40003f24000 */
[----:B------:R-:W-:Y:S01]  /*0360*/  FSETP.GEU.AND P3, PT, R22, 1.175494350822287508e-38, PT ;  /* 0x008000001600780b */ /* 0x000fe20003f6e000 */
[----:B-----5:R-:W-:Y:S01]  /*0370*/  FADD R6, R6, R8 ;  /* 0x0000000806067221 */ /* 0x020fe20000000000 */
[----:B------:R-:W-:Y:S01]  /*0380*/  FADD R7, R7, R9 ;  /* 0x0000000907077221 */ /* 0x000fe20000000000 */
[----:B-1----:R-:W0:Y:S01]  /*0390*/  LDC.64 R10, c[0x0][0x250] ;  /* 0x00009400ff0a7b82 */ /* 0x002e220000000a00 */
[----:B--2---:R-:W-:-:S02]  /*03a0*/  FSETP.GT.AND P2, PT, R23, 8.50705917302346158658e+37, PT ;  /* 0x7e8000001700780b */ /* 0x004fc40003f44000 */
[----:B------:R-:W-:-:S05]  /*03b0*/  FSETP.GEU.AND P4, PT, R23, 1.175494350822287508e-38, PT ;  /* 0x008000001700780b */ /* 0x000fca0003f8e000 */
[----:B------:R-:W-:-:S04]  /*03c0*/  @P1 FMUL R22, R22, 0.25 ;  /* 0x3e80000016161820 */ /* 0x000fc80000400000 */
[----:B------:R-:W-:Y:S02]  /*03d0*/  @!P3 FMUL R22, R22, 16777216 ;  /* 0x4b8000001616b820 */ /* 0x000fe40000400000 */
[----:B------:R-:W-:-:S04]  /*03e0*/  @P2 FMUL R23, R23, 0.25 ;  /* 0x3e80000017172820 */ /* 0x000fc80000400000 */
[----:B------:R-:W-:Y:S01]  /*03f0*/  @!P4 FMUL R23, R23, 16777216 ;  /* 0x4b8000001717c820 */ /* 0x000fe20000400000 */
[----:B------:R-:W1:Y:S01]  /*0400*/  MUFU.RCP R22, R22 ;  /* 0x0000001600167308 */ /* 0x000e620000001000 */
[----:B------:R-:W-:-:S07]  /*0410*/  FSEL R21, R20, 1, P1 ;  /* 0x3f80000014157808 */ /* 0x000fce0000800000 */
[----:B------:R-:W2:Y:S01]  /*0420*/  MUFU.RCP R23, R23 ;  /* 0x0000001700177308 */ /* 0x000ea20000001000 */
[----:B------:R-:W-:Y:S01]  /*0430*/  FSEL R20, R20, 1, P2 ;  /* 0x3f80000014147808 */ /* 0x000fe20001000000 */
[----:B------:R-:W-:Y:S01]  /*0440*/  @!P3 FMUL R21, R21, 16777216 ;  /* 0x4b8000001515b820 */ /* 0x000fe20000400000 */
[----:B---3--:R-:W-:-:S03]  /*0450*/  FADD R9, R6, -R4 ;  /* 0x8000000406097221 */ /* 0x008fc60000000000 */
[----:B------:R-:W-:Y:S01]  /*0460*/  @!P4 FMUL R20, R20, 16777216 ;  /* 0x4b8000001414c820 */ /* 0x000fe20000400000 */
[----:B-1----:R-:W-:Y:S01]  /*0470*/  FMUL R22, R22, R21 ;  /* 0x0000001516167220 */ /* 0x002fe20000400000 */
[----:B------:R-:W-:-:S03]  /*0480*/  FADD R4, R7, -R5 ;  /* 0x8000000507047221 */ /* 0x000fc60000000000 */
[----:B------:R-:W-:Y:S01]  /*0490*/  FMUL R9, R22, R9 ;  /* 0x0000000916097220 */ /* 0x000fe20000400000 */
[----:B--2---:R-:W-:-:S03]  /*04a0*/  FMUL R23, R23, R20 ;  /* 0x0000001417177220 */ /* 0x004fc60000400000 */
[----:B----4-:R-:W-:Y:S01]  /*04b0*/  FFMA R9, R9, R12, R14 ;  /* 0x0000000c09097223 */ /* 0x010fe2000000000e */
[----:B------:R-:W-:-:S04]  /*04c0*/  FMUL R4, R23, R4 ;  /* 0x0000000417047220 */ /* 0x000fc80000400000 */
[----:B------:R-:W-:Y:S01]  /*04d0*/  FFMA R4, R4, R13, R15 ;  /* 0x0000000d04047223 */ /* 0x000fe2000000000f */
[----:B------:R-:W-:-:S04]  /*04e0*/  FSETP.GEU.AND P1, PT, R9, RZ, PT ;  /* 0x000000ff0900720b */ /* 0x000fc80003f2e000 */
[C---:B------:R-:W-:Y:S02]  /*04f0*/  FSETP.GEU.AND P2, PT, R4.reuse, RZ, PT ;  /* 0x000000ff0400720b */ /* 0x040fe40003f4e000 */
[----:B------:R-:W-:Y:S02]  /*0500*/  FSEL R8, R9, RZ, P1 ;  /* 0x000000ff09087208 */ /* 0x000fe40000800000 */
[----:B------:R-:W-:Y:S01]  /*0510*/  FSEL R9, R4, RZ, P2 ;  /* 0x000000ff04097208 */ /* 0x000fe20001000000 */
[----:B0-----:R-:W-:Y:S01]  /*0520*/  IMAD.WIDE R10, R0, 0x4, R10 ;  /* 0x00000004000a7825 */ /* 0x001fe200078e020a */
[----:B------:R-:W-:-:S03]  /*0530*/  FSETP.GTU.AND P3, PT, R8, RZ, PT ;  /* 0x000000ff0800720b */ /* 0x000fc60003f6c000 */
[----:B------:R-:W-:Y:S01]  /*0540*/  FADD R12, R8, R17 ;  /* 0x00000011080c7221 */ /* 0x000fe20000000000 */
[C---:B------:R-:W-:Y:S01]  /*0550*/  FSETP.GTU.AND P2, PT, R9.reuse, RZ, PT ;  /* 0x000000ff0900720b */ /* 0x040fe20003f4c000 */
[----:B------:R-:W-:Y:S01]  /*0560*/  FADD R13, R9, R16 ;  /* 0x00000010090d7221 */ /* 0x000fe20000000000 */
[----:B------:R-:W-:Y:S01]  /*0570*/  IADD3 R4, P1, R0, UR6, RZ ;  /* 0x0000000600047c10 */ /* 0x000fe2000ff3e0ff */
[----:B------:R0:W-:Y:S03]  /*0580*/  @!P0 STG.E.64 desc[UR4][R2.64], R6 ;  /* 0x0000000602008986 */ /* 0x0001e6000c101b04 */
[----:B------:R-:W-:Y:S01]  /*0590*/  LEA.HI.X.SX32 R5, R0, UR7, 0x1, P1 ;  /* 0x0000000700057c11 */ /* 0x000fe200088f0eff */
[----:B------:R1:W-:Y:S04]  /*05a0*/  @!P0 STG.E.64 desc[UR4][R18.64], R8 ;  /* 0x0000000812008986 */ /* 0x0003e8000c101b04 */
[----:B------:R1:W-:Y:S01]  /*05b0*/  @!P0 STG.E.64 desc[UR4][R10.64], R12 ;  /* 0x0000000c0a008986 */ /* 0x0003e2000c101b04 */
[----:B0-----:R-:W-:-:S02]  /*05c0*/  SEL R2, RZ, 0x1, P3 ;  /* 0x00000001ff027807 */ /* 0x001fc40001800000 */
[----:B------:R-:W-:-:S05]  /*05d0*/  SEL R3, RZ, 0x100, P2 ;  /* 0x00000100ff037807 */ /* 0x000fca0001000000 */
[----:B------:R-:W-:Y:S01]  /*05e0*/  IMAD.IADD R3, R2, 0x1, R3 ;  /* 0x0000000102037824 */ /* 0x000fe200078e0203 */
[----:B-1----:R-:W-:Y:S06]  /*05f0*/  @P0 EXIT ;  /* 0x000000000000094d */ /* 0x002fec0003800000 */
[----:B------:R-:W-:Y:S01]  /*0600*/  STG.E.U16 desc[UR4][R4.64], R3 ;  /* 0x0000000304007986 */ /* 0x000fe2000c101504 */
[----:B------:R-:W-:Y:S05]  /*0610*/  EXIT ;  /* 0x000000000000794d */ /* 0x000fea0003800000 */
.L_x_0:
[----:B------:R-:W-:-:S00]  /*0620*/  BRA `(.L_x_0) ;  /* 0xfffffffc00fc7947 */ /* 0x000fc0000383ffff */
[----:B------:R-:W-:-:S00]  /*0630*/  NOP ;  /* 0x0000000000007918 */ /* 0x000fc00000000000 */
        /* <DEDUP_REMOVED lines=12> */
.L_x_1:


//--------------------- .nv.global.init           --------------------------
	.section	.nv.global.init,"aw",@progbits
.nv.global.init:
	.type		_$_str,@object
	.size		_$_str,(_$_str_$_2 - _$_str)
_$_str:
        /*0000*/ 	.byte	0x5f, 0x5f, 0x43, 0x55, 0x44, 0x41, 0x5f, 0x46, 0x54, 0x5a, 0x00
	.type		_$_str_$_2,@object
	.size		_$_str_$_2,(.L_1 - _$_str_$_2)
_$_str_$_2:
        /*000b*/ 	.byte	0x5f, 0x5f, 0x43, 0x55, 0x44, 0x41, 0x5f, 0x50, 0x52, 0x45, 0x43, 0x5f, 0x53, 0x51, 0x52, 0x54
        /*001b*/ 	.byte	0x00
.L_1:


//--------------------- .nv.constant0.triton_poi_fused__native_batch_norm_legit_no_training__unsafe_index_add_convolution_relu_threshold_backward_13 --------------------------
	.section	.nv.constant0.triton_poi_fused__native_batch_norm_legit_no_training__unsafe_index_add_convolution_relu_threshold_backward_13,"a",@progbits
	.sectionflags	@""
	.align	4
.nv.constant0.triton_poi_fused__native_batch_norm_legit_no_training__unsafe_index_add_convolution_relu_threshold_backward_13:
	.zero		612
